//
// Generated by NVIDIA NVVM Compiler
//
// Compiler Build ID: CL-36424714
// Cuda compilation tools, release 13.0, V13.0.88
// Based on NVVM 20.0.0
//

.version 9.0
.target sm_100
.address_size 64

	// .globl	_Z9vectorAddPiS_S_i

.visible .entry _Z9vectorAddPiS_S_i(
	.param .u64 .ptr .align 1 _Z9vectorAddPiS_S_i_param_0,
	.param .u64 .ptr .align 1 _Z9vectorAddPiS_S_i_param_1,
	.param .u64 .ptr .align 1 _Z9vectorAddPiS_S_i_param_2,
	.param .u32 _Z9vectorAddPiS_S_i_param_3
)
{
	.reg .pred 	%p<2>;
	.reg .b32 	%r<22>;
	.reg .b64 	%rd<11>;

	ld.param.u64 	%rd1, [_Z9vectorAddPiS_S_i_param_0];
	ld.param.u64 	%rd2, [_Z9vectorAddPiS_S_i_param_1];
	ld.param.u64 	%rd3, [_Z9vectorAddPiS_S_i_param_2];
	ld.param.u32 	%r2, [_Z9vectorAddPiS_S_i_param_3];
	mov.u32 	%r3, %tid.x;
	mov.u32 	%r4, %tid.y;
	mov.u32 	%r5, %tid.z;
	mov.u32 	%r6, %ctaid.x;
	mov.u32 	%r7, %ctaid.y;
	mov.u32 	%r8, %ctaid.z;
	mov.u32 	%r9, %ntid.x;
	mov.u32 	%r10, %ntid.y;
	mov.u32 	%r11, %ntid.z;
	mul.lo.s32 	%r12, %r9, %r10;
	mov.u32 	%r13, %nctaid.y;
	mov.u32 	%r14, %nctaid.z;
	mad.lo.s32 	%r15, %r6, %r13, %r7;
	mad.lo.s32 	%r16, %r15, %r14, %r8;
	mad.lo.s32 	%r17, %r16, %r11, %r5;
	mad.lo.s32 	%r18, %r4, %r9, %r3;
	mad.lo.s32 	%r1, %r12, %r17, %r18;
	setp.ge.s32 	%p1, %r1, %r2;
	@%p1 bra 	$L__BB0_2;
	cvta.to.global.u64 	%rd4, %rd1;
	cvta.to.global.u64 	%rd5, %rd2;
	cvta.to.global.u64 	%rd6, %rd3;
	mul.wide.s32 	%rd7, %r1, 4;
	add.s64 	%rd8, %rd4, %rd7;
	ld.global.u32 	%r19, [%rd8];
	add.s64 	%rd9, %rd5, %rd7;
	ld.global.u32 	%r20, [%rd9];
	add.s32 	%r21, %r20, %r19;
	add.s64 	%rd10, %rd6, %rd7;
	st.global.u32 	[%rd10], %r21;
$L__BB0_2:
	ret;

}


// ===== COMPILED SASS (sm_100) =====

	.target	sm_100

	.elftype	@"ET_EXEC"


//--------------------- .note.nv.tkinfo           --------------------------
	.section	.note.nv.tkinfo,"",@"SHT_NOTE"
	.sectionflags	@"SHF_NOTE_NV_TKINFO"
	.tkinfo
        /*0018*/ 	.word	0x00000002
        /*0030*/ 	.string	""
        /*0030*/ 	.string	"ptxas"
        /*0030*/ 	.string	"Cuda compilation tools, release 13.0, V13.0.88"
        /*0030*/ 	.string	"Build cuda_13.0.r13.0/compiler.36424714_0"
        /*0030*/ 	.string	"-arch sm_100 -m 64 "



//--------------------- .note.nv.cuinfo           --------------------------
	.section	.note.nv.cuinfo,"",@"SHT_NOTE"
	.sectionflags	@"SHF_NOTE_NV_CUINFO"
        /*0018*/ 	.short	0x0002
        /*001a*/ 	.short	0x0064
        /*001c*/ 	.short	0x0082
	.zero		2


//--------------------- .nv.info                  --------------------------
	.section	.nv.info,"",@"SHT_CUDA_INFO"
	.align	4


	//----- nvinfo : EIATTR_REGCOUNT
	.align		4
        /*0000*/ 	.byte	0x04, 0x2f
        /*0002*/ 	.short	(.L_1 - .L_0)
	.align		4
.L_0:
        /*0004*/ 	.word	index@(_Z9vectorAddPiS_S_i)
        /*0008*/ 	.word	0x0000000c


	//----- nvinfo : EIATTR_FRAME_SIZE
	.align		4
.L_1:
        /*000c*/ 	.byte	0x04, 0x11
        /*000e*/ 	.short	(.L_3 - .L_2)
	.align		4
.L_2:
        /*0010*/ 	.word	index@(_Z9vectorAddPiS_S_i)
        /*0014*/ 	.word	0x00000000


	//----- nvinfo : EIATTR_MIN_STACK_SIZE
	.align		4
.L_3:
        /*0018*/ 	.byte	0x04, 0x12
        /*001a*/ 	.short	(.L_5 - .L_4)
	.align		4
.L_4:
        /*001c*/ 	.word	index@(_Z9vectorAddPiS_S_i)
        /*0020*/ 	.word	0x00000000
.L_5:


//--------------------- .nv.compat                --------------------------
	.section	.nv.compat,"",@"SHT_CUDA_COMPAT_INFO"
	.align	4
        /*0000*/ 	.byte	0x02, 0x09, 0x00, 0x00, 0x02, 0x02, 0x01, 0x00, 0x02, 0x05, 0x05, 0x00, 0x03, 0x07, 0x01, 0x01
        /*0010*/ 	.byte	0x02, 0x03, 0x00, 0x00, 0x02, 0x06, 0x01, 0x00, 0x04, 0x0b, 0x08, 0x00, 0x09, 0x00, 0x00, 0x00
        /*0020*/ 	.byte	0x00, 0x00, 0x00, 0x00


//--------------------- .nv.info._Z9vectorAddPiS_S_i --------------------------
	.section	.nv.info._Z9vectorAddPiS_S_i,"",@"SHT_CUDA_INFO"
	.sectionflags	@""
	.align	4


	//----- nvinfo : EIATTR_CUDA_API_VERSION
	.align		4
        /*0000*/ 	.byte	0x04, 0x37
        /*0002*/ 	.short	(.L_7 - .L_6)
.L_6:
        /*0004*/ 	.word	0x00000082


	//----- nvinfo : EIATTR_KPARAM_INFO
	.align		4
.L_7:
        /*0008*/ 	.byte	0x04, 0x17
        /*000a*/ 	.short	(.L_9 - .L_8)
.L_8:
        /*000c*/ 	.word	0x00000000
        /*0010*/ 	.short	0x0003
        /*0012*/ 	.short	0x0018
        /*0014*/ 	.byte	0x00, 0xf0, 0x11, 0x00


	//----- nvinfo : EIATTR_KPARAM_INFO
	.align		4
.L_9:
        /*0018*/ 	.byte	0x04, 0x17
        /*001a*/ 	.short	(.L_11 - .L_10)
.L_10:
        /*001c*/ 	.word	0x00000000
        /*0020*/ 	.short	0x0002
        /*0022*/ 	.short	0x0010
        /*0024*/ 	.byte	0x00, 0xf5, 0x21, 0x00


	//----- nvinfo : EIATTR_KPARAM_INFO
	.align		4
.L_11:
        /*0028*/ 	.byte	0x04, 0x17
        /*002a*/ 	.short	(.L_13 - .L_12)
.L_12:
        /*002c*/ 	.word	0x00000000
        /*0030*/ 	.short	0x0001
        /*0032*/ 	.short	0x0008
        /*0034*/ 	.byte	0x00, 0xf5, 0x21, 0x00


	//----- nvinfo : EIATTR_KPARAM_INFO
	.align		4
.L_13:
        /*0038*/ 	.byte	0x04, 0x17
        /*003a*/ 	.short	(.L_15 - .L_14)
.L_14:
        /*003c*/ 	.word	0x00000000
        /*0040*/ 	.short	0x0000
        /*0042*/ 	.short	0x0000
        /*0044*/ 	.byte	0x00, 0xf5, 0x21, 0x00


	//----- nvinfo : EIATTR_SPARSE_MMA_MASK
	.align		4
.L_15:
        /*0048*/ 	.byte	0x03, 0x50
        /*004a*/ 	.short	0x0000


	//----- nvinfo : EIATTR_MAXREG_COUNT
	.align		4
        /*004c*/ 	.byte	0x03, 0x1b
        /*004e*/ 	.short	0x00ff


	//----- nvinfo : EIATTR_MERCURY_ISA_VERSION
	.align		4
        /*0050*/ 	.byte	0x03, 0x5f
        /*0052*/ 	.short	0x0101


	//----- nvinfo : EIATTR_VRC_CTA_INIT_COUNT
	.align		4
        /*0054*/ 	.byte	0x02, 0x4a
	.zero		1
	.zero		1


	//----- nvinfo : EIATTR_EXIT_INSTR_OFFSETS
	.align		4
        /*0058*/ 	.byte	0x04, 0x1c
        /*005a*/ 	.short	(.L_17 - .L_16)


	//   ....[0]....
.L_16:
        /*005c*/ 	.word	0x00000140


	//   ....[1]....
        /*0060*/ 	.word	0x00000200


	//----- nvinfo : EIATTR_CBANK_PARAM_SIZE
	.align		4
.L_17:
        /*0064*/ 	.byte	0x03, 0x19
        /*0066*/ 	.short	0x001c


	//----- nvinfo : EIATTR_PARAM_CBANK
	.align		4
        /*0068*/ 	.byte	0x04, 0x0a
        /*006a*/ 	.short	(.L_19 - .L_18)
	.align		4
.L_18:
        /*006c*/ 	.word	index@(.nv.constant0._Z9vectorAddPiS_S_i)
        /*0070*/ 	.short	0x0380
        /*0072*/ 	.short	0x001c


	//----- nvinfo : EIATTR_SW_WAR
	.align		4
.L_19:
        /*0074*/ 	.byte	0x04, 0x36
        /*0076*/ 	.short	(.L_21 - .L_20)
.L_20:
        /*0078*/ 	.word	0x00000008
.L_21:


//--------------------- .nv.callgraph             --------------------------
	.section	.nv.callgraph,"",@"SHT_CUDA_CALLGRAPH"
	.align	4
	.sectionentsize	8
	.align		4
        /*0000*/ 	.word	0x00000000
	.align		4
        /*0004*/ 	.word	0xffffffff
	.align		4
        /*0008*/ 	.word	0x00000000
	.align		4
        /*000c*/ 	.word	0xfffffffe
	.align		4
        /*0010*/ 	.word	0x00000000
	.align		4
        /*0014*/ 	.word	0xfffffffd
	.align		4
        /*0018*/ 	.word	0x00000000
	.align		4
        /*001c*/ 	.word	0xfffffffc


//--------------------- .text._Z9vectorAddPiS_S_i --------------------------
	.section	.text._Z9vectorAddPiS_S_i,"ax",@progbits
	.align	128
        .global         _Z9vectorAddPiS_S_i
        .type           _Z9vectorAddPiS_S_i,@function
        .size           _Z9vectorAddPiS_S_i,(.L_x_1 - _Z9vectorAddPiS_S_i)
        .other          _Z9vectorAddPiS_S_i,@"STO_CUDA_ENTRY STV_DEFAULT"
_Z9vectorAddPiS_S_i:
.text._Z9vectorAddPiS_S_i:
[----:B------:R-:W-:Y:S08]  /*0000*/  LDC R1, c[0x0][0x37c] ;  /* 0x0000df00ff017b82 */ /* 0x000ff00000000800 */
[----:B------:R-:W-:Y:S01]  /*0010*/  S2UR UR4, SR_CTAID.X ;  /* 0x00000000000479c3 */ /* 0x000fe20000002500 */
[----:B------:R-:W0:Y:S01]  /*0020*/  S2R R3, SR_TID.X ;  /* 0x0000000000037919 */ /* 0x000e220000002100 */
[----:B------:R-:W0:Y:S01]  /*0030*/  LDCU UR10, c[0x0][0x360] ;  /* 0x00006c00ff0a77ac */ /* 0x000e220008000800 */
[----:B------:R-:W0:Y:S01]  /*0040*/  S2R R0, SR_TID.Y ;  /* 0x0000000000007919 */ /* 0x000e220000002200 */
[----:B------:R-:W1:Y:S04]  /*0050*/  LDCU UR7, c[0x0][0x364] ;  /* 0x00006c80ff0777ac */ /* 0x000e680008000800 */
[----:B------:R-:W2:Y:S01]  /*0060*/  S2UR UR5, SR_CTAID.Y ;  /* 0x00000000000579c3 */ /* 0x000ea20000002600 */
[----:B------:R-:W3:Y:S07]  /*0070*/  S2R R2, SR_TID.Z ;  /* 0x0000000000027919 */ /* 0x000eee0000002300 */
[----:B------:R-:W4:Y:S08]  /*0080*/  S2UR UR6, SR_CTAID.Z ;  /* 0x00000000000679c3 */ /* 0x000f300000002700 */
[----:B------:R-:W3:Y:S01]  /*0090*/  LDC R5, c[0x0][0x368] ;  /* 0x0000da00ff057b82 */ /* 0x000ee20000000800 */
[----:B------:R-:W2:Y:S01]  /*00a0*/  LDCU UR8, c[0x0][0x374] ;  /* 0x00006e80ff0877ac */ /* 0x000ea20008000800 */
[----:B------:R-:W4:Y:S01]  /*00b0*/  LDCU UR9, c[0x0][0x378] ;  /* 0x00006f00ff0977ac */ /* 0x000f220008000800 */
[----:B0-----:R-:W-:Y:S01]  /*00c0*/  IMAD R3, R0, UR10, R3 ;  /* 0x0000000a00037c24 */ /* 0x001fe2000f8e0203 */
[----:B--2---:R-:W-:Y:S01]  /*00d0*/  UIMAD UR4, UR4, UR8, UR5 ;  /* 0x00000008040472a4 */ /* 0x004fe2000f8e0205 */
[----:B------:R-:W0:Y:S03]  /*00e0*/  LDCU UR8, c[0x0][0x398] ;  /* 0x00007300ff0877ac */ /* 0x000e260008000800 */
[----:B----4-:R-:W-:-:S02]  /*00f0*/  UIMAD UR5, UR4, UR9, UR6 ;  /* 0x00000009040572a4 */ /* 0x010fc4000f8e0206 */
[----:B-1----:R-:W-:-:S04]  /*0100*/  UIMAD UR4, UR10, UR7, URZ ;  /* 0x000000070a0472a4 */ /* 0x002fc8000f8e02ff */
[----:B---3--:R-:W-:-:S04]  /*0110*/  IMAD R0, R5, UR5, R2 ;  /* 0x0000000505007c24 */ /* 0x008fc8000f8e0202 */
[----:B------:R-:W-:-:S05]  /*0120*/  IMAD R9, R0, UR4, R3 ;  /* 0x0000000400097c24 */ /* 0x000fca000f8e0203 */
[----:B0-----:R-:W-:-:S13]  /*0130*/  ISETP.GE.AND P0, PT, R9, UR8, PT ;  /* 0x0000000809007c0c */ /* 0x001fda000bf06270 */
[----:B------:R-:W-:Y:S05]  /*0140*/  @P0 EXIT ;  /* 0x000000000000094d */ /* 0x000fea0003800000 */
[----:B------:R-:W0:Y:S01]  /*0150*/  LDC.64 R2, c[0x0][0x380] ;  /* 0x0000e000ff027b82 */ /* 0x000e220000000a00 */
[----:B------:R-:W1:Y:S07]  /*0160*/  LDCU.64 UR4, c[0x0][0x358] ;  /* 0x00006b00ff0477ac */ /* 0x000e6e0008000a00 */
[----:B------:R-:W2:Y:S08]  /*0170*/  LDC.64 R4, c[0x0][0x388] ;  /* 0x0000e200ff047b82 */ /* 0x000eb00000000a00 */
[----:B------:R-:W3:Y:S01]  /*0180*/  LDC.64 R6, c[0x0][0x390] ;  /* 0x0000e400ff067b82 */ /* 0x000ee20000000a00 */
[----:B0-----:R-:W-:-:S06]  /*0190*/  IMAD.WIDE R2, R9, 0x4, R2 ;  /* 0x0000000409027825 */ /* 0x001fcc00078e0202 */
[----:B-1----:R-:W4:Y:S01]  /*01a0*/  LDG.E R2, desc[UR4][R2.64] ;  /* 0x0000000402027981 */ /* 0x002f22000c1e1900 */
[----:B--2---:R-:W-:-:S06]  /*01b0*/  IMAD.WIDE R4, R9, 0x4, R4 ;  /* 0x0000000409047825 */ /* 0x004fcc00078e0204 */
[----:B------:R-:W4:Y:S01]  /*01c0*/  LDG.E R5, desc[UR4][R4.64] ;  /* 0x0000000404057981 */ /* 0x000f22000c1e1900 */
[----:B---3--:R-:W-:Y:S01]  /*01d0*/  IMAD.WIDE R6, R9, 0x4, R6 ;  /* 0x0000000409067825 */ /* 0x008fe200078e0206 */
[----:B----4-:R-:W-:-:S05]  /*01e0*/  IADD3 R9, PT, PT, R2, R5, RZ ;  /* 0x0000000502097210 */ /* 0x010fca0007ffe0ff */
[----:B------:R-:W-:Y:S01]  /*01f0*/  STG.E desc[UR4][R6.64], R9 ;  /* 0x0000000906007986 */ /* 0x000fe2000c101904 */
[----:B------:R-:W-:Y:S05]  /*0200*/  EXIT ;  /* 0x000000000000794d */ /* 0x000fea0003800000 */
.L_x_0:
[----:B------:R-:W-:-:S00]  /*0210*/  BRA `(.L_x_0) ;  /* 0xfffffffc00fc7947 */ /* 0x000fc0000383ffff */
[----:B------:R-:W-:-:S00]  /*0220*/  NOP ;  /* 0x0000000000007918 */ /* 0x000fc00000000000 */
        /* <DEDUP_REMOVED lines=13> */
.L_x_1:


//--------------------- .nv.shared.reserved.0     --------------------------
	.section	.nv.shared.reserved.0,"aw",@nobits
	.weak		__nv_reservedSMEM_offset_0_alias
	.size		__nv_reservedSMEM_offset_0_alias, 0, 64
	.other		__nv_reservedSMEM_offset_0_alias,@"STO_CUDA_RESERVED_SHARED STV_DEFAULT"
__nv_reservedSMEM_offset_0_alias:
	.zero		0
	.zero		64


//--------------------- .nv.constant0._Z9vectorAddPiS_S_i --------------------------
	.section	.nv.constant0._Z9vectorAddPiS_S_i,"a",@progbits
	.sectionflags	@""
	.align	4
.nv.constant0._Z9vectorAddPiS_S_i:
	.zero		924


//--------------------- SYMBOLS --------------------------

	.type		.nv.reservedSmem.offset0,@object
	.size		.nv.reservedSmem.offset0,0x4
